//
// Generated by NVIDIA NVVM Compiler
//
// Compiler Build ID: CL-36424714
// Cuda compilation tools, release 13.0, V13.0.88
// Based on NVVM 20.0.0
//

.version 9.0
.target sm_100
.address_size 64

	// .globl	_Z26calculate_gradients_kernelPfS_S_S_S_S_i
// _ZZ17reduce_sum_kernelPfS_iE5sdata has been demoted

.visible .entry _Z26calculate_gradients_kernelPfS_S_S_S_S_i(
	.param .u64 .ptr .align 1 _Z26calculate_gradients_kernelPfS_S_S_S_S_i_param_0,
	.param .u64 .ptr .align 1 _Z26calculate_gradients_kernelPfS_S_S_S_S_i_param_1,
	.param .u64 .ptr .align 1 _Z26calculate_gradients_kernelPfS_S_S_S_S_i_param_2,
	.param .u64 .ptr .align 1 _Z26calculate_gradients_kernelPfS_S_S_S_S_i_param_3,
	.param .u64 .ptr .align 1 _Z26calculate_gradients_kernelPfS_S_S_S_S_i_param_4,
	.param .u64 .ptr .align 1 _Z26calculate_gradients_kernelPfS_S_S_S_S_i_param_5,
	.param .u32 _Z26calculate_gradients_kernelPfS_S_S_S_S_i_param_6
)
{
	.reg .pred 	%p<2>;
	.reg .b32 	%r<6>;
	.reg .b32 	%f<9>;
	.reg .b64 	%rd<18>;

	ld.param.u64 	%rd1, [_Z26calculate_gradients_kernelPfS_S_S_S_S_i_param_0];
	ld.param.u64 	%rd2, [_Z26calculate_gradients_kernelPfS_S_S_S_S_i_param_1];
	ld.param.u64 	%rd3, [_Z26calculate_gradients_kernelPfS_S_S_S_S_i_param_2];
	ld.param.u64 	%rd4, [_Z26calculate_gradients_kernelPfS_S_S_S_S_i_param_3];
	ld.param.u64 	%rd5, [_Z26calculate_gradients_kernelPfS_S_S_S_S_i_param_4];
	ld.param.u64 	%rd6, [_Z26calculate_gradients_kernelPfS_S_S_S_S_i_param_5];
	ld.param.u32 	%r2, [_Z26calculate_gradients_kernelPfS_S_S_S_S_i_param_6];
	mov.u32 	%r3, %ctaid.x;
	mov.u32 	%r4, %ntid.x;
	mov.u32 	%r5, %tid.x;
	mad.lo.s32 	%r1, %r3, %r4, %r5;
	setp.ge.s32 	%p1, %r1, %r2;
	@%p1 bra 	$L__BB0_2;
	cvta.to.global.u64 	%rd7, %rd1;
	cvta.to.global.u64 	%rd8, %rd2;
	cvta.to.global.u64 	%rd9, %rd3;
	cvta.to.global.u64 	%rd10, %rd4;
	cvta.to.global.u64 	%rd11, %rd5;
	cvta.to.global.u64 	%rd12, %rd6;
	mul.wide.s32 	%rd13, %r1, 4;
	add.s64 	%rd14, %rd7, %rd13;
	ld.global.f32 	%f1, [%rd14];
	add.s64 	%rd15, %rd8, %rd13;
	ld.global.f32 	%f2, [%rd15];
	ld.global.f32 	%f3, [%rd9];
	ld.global.f32 	%f4, [%rd10];
	fma.rn.f32 	%f5, %f1, %f3, %f4;
	sub.f32 	%f6, %f5, %f2;
	add.f32 	%f7, %f6, %f6;
	mul.f32 	%f8, %f1, %f7;
	add.s64 	%rd16, %rd11, %rd13;
	st.global.f32 	[%rd16], %f8;
	add.s64 	%rd17, %rd12, %rd13;
	st.global.f32 	[%rd17], %f7;
$L__BB0_2:
	ret;

}
	// .globl	_Z17reduce_sum_kernelPfS_i
.visible .entry _Z17reduce_sum_kernelPfS_i(
	.param .u64 .ptr .align 1 _Z17reduce_sum_kernelPfS_i_param_0,
	.param .u64 .ptr .align 1 _Z17reduce_sum_kernelPfS_i_param_1,
	.param .u32 _Z17reduce_sum_kernelPfS_i_param_2
)
{
	.reg .pred 	%p<6>;
	.reg .b32 	%r<14>;
	.reg .b32 	%f<9>;
	.reg .b64 	%rd<9>;
	// demoted variable
	.shared .align 4 .b8 _ZZ17reduce_sum_kernelPfS_iE5sdata[1024];
	ld.param.u64 	%rd1, [_Z17reduce_sum_kernelPfS_i_param_0];
	ld.param.u64 	%rd2, [_Z17reduce_sum_kernelPfS_i_param_1];
	ld.param.u32 	%r8, [_Z17reduce_sum_kernelPfS_i_param_2];
	mov.u32 	%r1, %tid.x;
	mov.u32 	%r2, %ctaid.x;
	mov.u32 	%r13, %ntid.x;
	mad.lo.s32 	%r4, %r2, %r13, %r1;
	setp.ge.s32 	%p1, %r4, %r8;
	mov.f32 	%f8, 0f00000000;
	@%p1 bra 	$L__BB1_2;
	cvta.to.global.u64 	%rd3, %rd1;
	mul.wide.s32 	%rd4, %r4, 4;
	add.s64 	%rd5, %rd3, %rd4;
	ld.global.f32 	%f8, [%rd5];
$L__BB1_2:
	shl.b32 	%r9, %r1, 2;
	mov.u32 	%r10, _ZZ17reduce_sum_kernelPfS_iE5sdata;
	add.s32 	%r5, %r10, %r9;
	st.shared.f32 	[%r5], %f8;
	bar.sync 	0;
	setp.lt.u32 	%p2, %r13, 2;
	@%p2 bra 	$L__BB1_6;
$L__BB1_3:
	shr.u32 	%r7, %r13, 1;
	setp.ge.u32 	%p3, %r1, %r7;
	@%p3 bra 	$L__BB1_5;
	shl.b32 	%r11, %r7, 2;
	add.s32 	%r12, %r5, %r11;
	ld.shared.f32 	%f4, [%r12];
	ld.shared.f32 	%f5, [%r5];
	add.f32 	%f6, %f4, %f5;
	st.shared.f32 	[%r5], %f6;
$L__BB1_5:
	bar.sync 	0;
	setp.gt.u32 	%p4, %r13, 3;
	mov.u32 	%r13, %r7;
	@%p4 bra 	$L__BB1_3;
$L__BB1_6:
	setp.ne.s32 	%p5, %r1, 0;
	@%p5 bra 	$L__BB1_8;
	ld.shared.f32 	%f7, [_ZZ17reduce_sum_kernelPfS_iE5sdata];
	cvta.to.global.u64 	%rd6, %rd2;
	mul.wide.u32 	%rd7, %r2, 4;
	add.s64 	%rd8, %rd6, %rd7;
	st.global.f32 	[%rd8], %f7;
$L__BB1_8:
	ret;

}


// ===== COMPILED SASS (sm_100) =====

	.target	sm_100

	.elftype	@"ET_EXEC"


//--------------------- .note.nv.tkinfo           --------------------------
	.section	.note.nv.tkinfo,"",@"SHT_NOTE"
	.sectionflags	@"SHF_NOTE_NV_TKINFO"
	.tkinfo
        /*0018*/ 	.word	0x00000002
        /*0030*/ 	.string	""
        /*0030*/ 	.string	"ptxas"
        /*0030*/ 	.string	"Cuda compilation tools, release 13.0, V13.0.88"
        /*0030*/ 	.string	"Build cuda_13.0.r13.0/compiler.36424714_0"
        /*0030*/ 	.string	"-arch sm_100 -m 64 "



//--------------------- .note.nv.cuinfo           --------------------------
	.section	.note.nv.cuinfo,"",@"SHT_NOTE"
	.sectionflags	@"SHF_NOTE_NV_CUINFO"
        /*0018*/ 	.short	0x0002
        /*001a*/ 	.short	0x0064
        /*001c*/ 	.short	0x0082
	.zero		2


//--------------------- .nv.info                  --------------------------
	.section	.nv.info,"",@"SHT_CUDA_INFO"
	.align	4


	//----- nvinfo : EIATTR_REGCOUNT
	.align		4
        /*0000*/ 	.byte	0x04, 0x2f
        /*0002*/ 	.short	(.L_1 - .L_0)
	.align		4
.L_0:
        /*0004*/ 	.word	index@(_Z26calculate_gradients_kernelPfS_S_S_S_S_i)
        /*0008*/ 	.word	0x00000016


	//----- nvinfo : EIATTR_FRAME_SIZE
	.align		4
.L_1:
        /*000c*/ 	.byte	0x04, 0x11
        /*000e*/ 	.short	(.L_3 - .L_2)
	.align		4
.L_2:
        /*0010*/ 	.word	index@(_Z26calculate_gradients_kernelPfS_S_S_S_S_i)
        /*0014*/ 	.word	0x00000000


	//----- nvinfo : EIATTR_REGCOUNT
	.align		4
.L_3:
        /*0018*/ 	.byte	0x04, 0x2f
        /*001a*/ 	.short	(.L_5 - .L_4)
	.align		4
.L_4:
        /*001c*/ 	.word	index@(_Z17reduce_sum_kernelPfS_i)
        /*0020*/ 	.word	0x0000000b


	//----- nvinfo : EIATTR_FRAME_SIZE
	.align		4
.L_5:
        /*0024*/ 	.byte	0x04, 0x11
        /*0026*/ 	.short	(.L_7 - .L_6)
	.align		4
.L_6:
        /*0028*/ 	.word	index@(_Z17reduce_sum_kernelPfS_i)
        /*002c*/ 	.word	0x00000000


	//----- nvinfo : EIATTR_MIN_STACK_SIZE
	.align		4
.L_7:
        /*0030*/ 	.byte	0x04, 0x12
        /*0032*/ 	.short	(.L_9 - .L_8)
	.align		4
.L_8:
        /*0034*/ 	.word	index@(_Z17reduce_sum_kernelPfS_i)
        /*0038*/ 	.word	0x00000000


	//----- nvinfo : EIATTR_MIN_STACK_SIZE
	.align		4
.L_9:
        /*003c*/ 	.byte	0x04, 0x12
        /*003e*/ 	.short	(.L_11 - .L_10)
	.align		4
.L_10:
        /*0040*/ 	.word	index@(_Z26calculate_gradients_kernelPfS_S_S_S_S_i)
        /*0044*/ 	.word	0x00000000
.L_11:


//--------------------- .nv.compat                --------------------------
	.section	.nv.compat,"",@"SHT_CUDA_COMPAT_INFO"
	.align	4
        /*0000*/ 	.byte	0x02, 0x09, 0x00, 0x00, 0x02, 0x02, 0x01, 0x00, 0x02, 0x05, 0x05, 0x00, 0x03, 0x07, 0x01, 0x01
        /*0010*/ 	.byte	0x02, 0x03, 0x00, 0x00, 0x02, 0x06, 0x01, 0x00, 0x04, 0x0b, 0x08, 0x00, 0x09, 0x00, 0x00, 0x00
        /*0020*/ 	.byte	0x00, 0x00, 0x00, 0x00


//--------------------- .nv.info._Z17reduce_sum_kernelPfS_i --------------------------
	.section	.nv.info._Z17reduce_sum_kernelPfS_i,"",@"SHT_CUDA_INFO"
	.sectionflags	@""
	.align	4


	//----- nvinfo : EIATTR_CUDA_API_VERSION
	.align		4
        /*0000*/ 	.byte	0x04, 0x37
        /*0002*/ 	.short	(.L_13 - .L_12)
.L_12:
        /*0004*/ 	.word	0x00000082


	//----- nvinfo : EIATTR_KPARAM_INFO
	.align		4
.L_13:
        /*0008*/ 	.byte	0x04, 0x17
        /*000a*/ 	.short	(.L_15 - .L_14)
.L_14:
        /*000c*/ 	.word	0x00000000
        /*0010*/ 	.short	0x0002
        /*0012*/ 	.short	0x0010
        /*0014*/ 	.byte	0x00, 0xf0, 0x11, 0x00


	//----- nvinfo : EIATTR_KPARAM_INFO
	.align		4
.L_15:
        /*0018*/ 	.byte	0x04, 0x17
        /*001a*/ 	.short	(.L_17 - .L_16)
.L_16:
        /*001c*/ 	.word	0x00000000
        /*0020*/ 	.short	0x0001
        /*0022*/ 	.short	0x0008
        /*0024*/ 	.byte	0x00, 0xf5, 0x21, 0x00


	//----- nvinfo : EIATTR_KPARAM_INFO
	.align		4
.L_17:
        /*0028*/ 	.byte	0x04, 0x17
        /*002a*/ 	.short	(.L_19 - .L_18)
.L_18:
        /*002c*/ 	.word	0x00000000
        /*0030*/ 	.short	0x0000
        /*0032*/ 	.short	0x0000
        /*0034*/ 	.byte	0x00, 0xf5, 0x21, 0x00


	//----- nvinfo : EIATTR_SPARSE_MMA_MASK
	.align		4
.L_19:
        /*0038*/ 	.byte	0x03, 0x50
        /*003a*/ 	.short	0x0000


	//----- nvinfo : EIATTR_MAXREG_COUNT
	.align		4
        /*003c*/ 	.byte	0x03, 0x1b
        /*003e*/ 	.short	0x00ff


	//----- nvinfo : EIATTR_NUM_BARRIERS
	.align		4
        /*0040*/ 	.byte	0x02, 0x4c
        /*0042*/ 	.byte	0x01
	.zero		1


	//----- nvinfo : EIATTR_MERCURY_ISA_VERSION
	.align		4
        /*0044*/ 	.byte	0x03, 0x5f
        /*0046*/ 	.short	0x0101


	//----- nvinfo : EIATTR_VRC_CTA_INIT_COUNT
	.align		4
        /*0048*/ 	.byte	0x02, 0x4a
	.zero		1
	.zero		1


	//----- nvinfo : EIATTR_EXIT_INSTR_OFFSETS
	.align		4
        /*004c*/ 	.byte	0x04, 0x1c
        /*004e*/ 	.short	(.L_21 - .L_20)


	//   ....[0]....
.L_20:
        /*0050*/ 	.word	0x00000210


	//   ....[1]....
        /*0054*/ 	.word	0x00000290


	//----- nvinfo : EIATTR_CBANK_PARAM_SIZE
	.align		4
.L_21:
        /*0058*/ 	.byte	0x03, 0x19
        /*005a*/ 	.short	0x0014


	//----- nvinfo : EIATTR_PARAM_CBANK
	.align		4
        /*005c*/ 	.byte	0x04, 0x0a
        /*005e*/ 	.short	(.L_23 - .L_22)
	.align		4
.L_22:
        /*0060*/ 	.word	index@(.nv.constant0._Z17reduce_sum_kernelPfS_i)
        /*0064*/ 	.short	0x0380
        /*0066*/ 	.short	0x0014


	//----- nvinfo : EIATTR_SW_WAR
	.align		4
.L_23:
        /*0068*/ 	.byte	0x04, 0x36
        /*006a*/ 	.short	(.L_25 - .L_24)
.L_24:
        /*006c*/ 	.word	0x00000008
.L_25:


//--------------------- .nv.info._Z26calculate_gradients_kernelPfS_S_S_S_S_i --------------------------
	.section	.nv.info._Z26calculate_gradients_kernelPfS_S_S_S_S_i,"",@"SHT_CUDA_INFO"
	.sectionflags	@""
	.align	4


	//----- nvinfo : EIATTR_CUDA_API_VERSION
	.align		4
        /*0000*/ 	.byte	0x04, 0x37
        /*0002*/ 	.short	(.L_27 - .L_26)
.L_26:
        /*0004*/ 	.word	0x00000082


	//----- nvinfo : EIATTR_KPARAM_INFO
	.align		4
.L_27:
        /*0008*/ 	.byte	0x04, 0x17
        /*000a*/ 	.short	(.L_29 - .L_28)
.L_28:
        /*000c*/ 	.word	0x00000000
        /*0010*/ 	.short	0x0006
        /*0012*/ 	.short	0x0030
        /*0014*/ 	.byte	0x00, 0xf0, 0x11, 0x00


	//----- nvinfo : EIATTR_KPARAM_INFO
	.align		4
.L_29:
        /*0018*/ 	.byte	0x04, 0x17
        /*001a*/ 	.short	(.L_31 - .L_30)
.L_30:
        /*001c*/ 	.word	0x00000000
        /*0020*/ 	.short	0x0005
        /*0022*/ 	.short	0x0028
        /*0024*/ 	.byte	0x00, 0xf5, 0x21, 0x00


	//----- nvinfo : EIATTR_KPARAM_INFO
	.align		4
.L_31:
        /*0028*/ 	.byte	0x04, 0x17
        /*002a*/ 	.short	(.L_33 - .L_32)
.L_32:
        /*002c*/ 	.word	0x00000000
        /*0030*/ 	.short	0x0004
        /*0032*/ 	.short	0x0020
        /*0034*/ 	.byte	0x00, 0xf5, 0x21, 0x00


	//----- nvinfo : EIATTR_KPARAM_INFO
	.align		4
.L_33:
        /*0038*/ 	.byte	0x04, 0x17
        /*003a*/ 	.short	(.L_35 - .L_34)
.L_34:
        /*003c*/ 	.word	0x00000000
        /*0040*/ 	.short	0x0003
        /*0042*/ 	.short	0x0018
        /*0044*/ 	.byte	0x00, 0xf5, 0x21, 0x00


	//----- nvinfo : EIATTR_KPARAM_INFO
	.align		4
.L_35:
        /*0048*/ 	.byte	0x04, 0x17
        /*004a*/ 	.short	(.L_37 - .L_36)
.L_36:
        /*004c*/ 	.word	0x00000000
        /*0050*/ 	.short	0x0002
        /*0052*/ 	.short	0x0010
        /*0054*/ 	.byte	0x00, 0xf5, 0x21, 0x00


	//----- nvinfo : EIATTR_KPARAM_INFO
	.align		4
.L_37:
        /*0058*/ 	.byte	0x04, 0x17
        /*005a*/ 	.short	(.L_39 - .L_38)
.L_38:
        /*005c*/ 	.word	0x00000000
        /*0060*/ 	.short	0x0001
        /*0062*/ 	.short	0x0008
        /*0064*/ 	.byte	0x00, 0xf5, 0x21, 0x00


	//----- nvinfo : EIATTR_KPARAM_INFO
	.align		4
.L_39:
        /*0068*/ 	.byte	0x04, 0x17
        /*006a*/ 	.short	(.L_41 - .L_40)
.L_40:
        /*006c*/ 	.word	0x00000000
        /*0070*/ 	.short	0x0000
        /*0072*/ 	.short	0x0000
        /*0074*/ 	.byte	0x00, 0xf5, 0x21, 0x00


	//----- nvinfo : EIATTR_SPARSE_MMA_MASK
	.align		4
.L_41:
        /*0078*/ 	.byte	0x03, 0x50
        /*007a*/ 	.short	0x0000


	//----- nvinfo : EIATTR_MAXREG_COUNT
	.align		4
        /*007c*/ 	.byte	0x03, 0x1b
        /*007e*/ 	.short	0x00ff


	//----- nvinfo : EIATTR_MERCURY_ISA_VERSION
	.align		4
        /*0080*/ 	.byte	0x03, 0x5f
        /*0082*/ 	.short	0x0101


	//----- nvinfo : EIATTR_VRC_CTA_INIT_COUNT
	.align		4
        /*0084*/ 	.byte	0x02, 0x4a
	.zero		1
	.zero		1


	//----- nvinfo : EIATTR_EXIT_INSTR_OFFSETS
	.align		4
        /*0088*/ 	.byte	0x04, 0x1c
        /*008a*/ 	.short	(.L_43 - .L_42)


	//   ....[0]....
.L_42:
        /*008c*/ 	.word	0x00000070


	//   ....[1]....
        /*0090*/ 	.word	0x000001d0


	//----- nvinfo : EIATTR_CBANK_PARAM_SIZE
	.align		4
.L_43:
        /*0094*/ 	.byte	0x03, 0x19
        /*0096*/ 	.short	0x0034


	//----- nvinfo : EIATTR_PARAM_CBANK
	.align		4
        /*0098*/ 	.byte	0x04, 0x0a
        /*009a*/ 	.short	(.L_45 - .L_44)
	.align		4
.L_44:
        /*009c*/ 	.word	index@(.nv.constant0._Z26calculate_gradients_kernelPfS_S_S_S_S_i)
        /*00a0*/ 	.short	0x0380
        /*00a2*/ 	.short	0x0034


	//----- nvinfo : EIATTR_SW_WAR
	.align		4
.L_45:
        /*00a4*/ 	.byte	0x04, 0x36
        /*00a6*/ 	.short	(.L_47 - .L_46)
.L_46:
        /*00a8*/ 	.word	0x00000008
.L_47:


//--------------------- .nv.callgraph             --------------------------
	.section	.nv.callgraph,"",@"SHT_CUDA_CALLGRAPH"
	.align	4
	.sectionentsize	8
	.align		4
        /*0000*/ 	.word	0x00000000
	.align		4
        /*0004*/ 	.word	0xffffffff
	.align		4
        /*0008*/ 	.word	0x00000000
	.align		4
        /*000c*/ 	.word	0xfffffffe
	.align		4
        /*0010*/ 	.word	0x00000000
	.align		4
        /*0014*/ 	.word	0xfffffffd
	.align		4
        /*0018*/ 	.word	0x00000000
	.align		4
        /*001c*/ 	.word	0xfffffffc


//--------------------- .text._Z17reduce_sum_kernelPfS_i --------------------------
	.section	.text._Z17reduce_sum_kernelPfS_i,"ax",@progbits
	.align	128
        .global         _Z17reduce_sum_kernelPfS_i
        .type           _Z17reduce_sum_kernelPfS_i,@function
        .size           _Z17reduce_sum_kernelPfS_i,(.L_x_4 - _Z17reduce_sum_kernelPfS_i)
        .other          _Z17reduce_sum_kernelPfS_i,@"STO_CUDA_ENTRY STV_DEFAULT"
_Z17reduce_sum_kernelPfS_i:
.text._Z17reduce_sum_kernelPfS_i:
[----:B------:R-:W-:Y:S01]  /*0000*/  LDC R1, c[0x0][0x37c] ;  /* 0x0000df00ff017b82 */ /* 0x000fe20000000800 */
[----:B------:R-:W0:Y:S01]  /*0010*/  S2R R6, SR_TID.X ;  /* 0x0000000000067919 */ /* 0x000e220000002100 */
[----:B------:R-:W0:Y:S01]  /*0020*/  LDCU UR8, c[0x0][0x360] ;  /* 0x00006c00ff0877ac */ /* 0x000e220008000800 */
[----:B------:R-:W-:Y:S01]  /*0030*/  IMAD.MOV.U32 R4, RZ, RZ, RZ ;  /* 0x000000ffff047224 */ /* 0x000fe200078e00ff */
[----:B------:R-:W0:Y:S01]  /*0040*/  S2R R7, SR_CTAID.X ;  /* 0x0000000000077919 */ /* 0x000e220000002500 */
[----:B------:R-:W1:Y:S01]  /*0050*/  LDCU UR4, c[0x0][0x390] ;  /* 0x00007200ff0477ac */ /* 0x000e620008000800 */
[----:B------:R-:W2:Y:S01]  /*0060*/  LDCU.64 UR6, c[0x0][0x358] ;  /* 0x00006b00ff0677ac */ /* 0x000ea20008000a00 */
[----:B0-----:R-:W-:-:S05]  /*0070*/  IMAD R5, R7, UR8, R6 ;  /* 0x0000000807057c24 */ /* 0x001fca000f8e0206 */
[----:B-1----:R-:W-:-:S13]  /*0080*/  ISETP.GE.AND P0, PT, R5, UR4, PT ;  /* 0x0000000405007c0c */ /* 0x002fda000bf06270 */
[----:B------:R-:W0:Y:S02]  /*0090*/  @!P0 LDC.64 R2, c[0x0][0x380] ;  /* 0x0000e000ff028b82 */ /* 0x000e240000000a00 */
[----:B0-----:R-:W-:-:S05]  /*00a0*/  @!P0 IMAD.WIDE R2, R5, 0x4, R2 ;  /* 0x0000000405028825 */ /* 0x001fca00078e0202 */
[----:B--2---:R-:W2:Y:S01]  /*00b0*/  @!P0 LDG.E R4, desc[UR6][R2.64] ;  /* 0x0000000602048981 */ /* 0x004ea2000c1e1900 */
[----:B------:R-:W0:Y:S01]  /*00c0*/  S2UR UR5, SR_CgaCtaId ;  /* 0x00000000000579c3 */ /* 0x000e220000008800 */
[----:B------:R-:W-:Y:S01]  /*00d0*/  IMAD.U32 R0, RZ, RZ, UR8 ;  /* 0x00000008ff007e24 */ /* 0x000fe2000f8e00ff */
[----:B------:R-:W-:Y:S01]  /*00e0*/  UMOV UR4, 0x400 ;  /* 0x0000040000047882 */ /* 0x000fe20000000000 */
[----:B------:R-:W-:-:S03]  /*00f0*/  ISETP.NE.AND P0, PT, R6, RZ, PT ;  /* 0x000000ff0600720c */ /* 0x000fc60003f05270 */
[----:B------:R-:W-:Y:S01]  /*0100*/  ISETP.GE.U32.AND P1, PT, R0, 0x2, PT ;  /* 0x000000020000780c */ /* 0x000fe20003f26070 */
[----:B0-----:R-:W-:-:S06]  /*0110*/  ULEA UR4, UR5, UR4, 0x18 ;  /* 0x0000000405047291 */ /* 0x001fcc000f8ec0ff */
[----:B------:R-:W-:-:S05]  /*0120*/  LEA R5, R6, UR4, 0x2 ;  /* 0x0000000406057c11 */ /* 0x000fca000f8e10ff */
[----:B--2---:R0:W-:Y:S01]  /*0130*/  STS [R5], R4 ;  /* 0x0000000405007388 */ /* 0x0041e20000000800 */
[----:B------:R-:W-:Y:S06]  /*0140*/  BAR.SYNC.DEFER_BLOCKING 0x0 ;  /* 0x0000000000007b1d */ /* 0x000fec0000010000 */
[----:B------:R-:W-:Y:S05]  /*0150*/  @!P1 BRA `(.L_x_0) ;  /* 0x00000000002c9947 */ /* 0x000fea0003800000 */
.L_x_1:
[----:B------:R-:W-:-:S04]  /*0160*/  SHF.R.U32.HI R8, RZ, 0x1, R0 ;  /* 0x00000001ff087819 */ /* 0x000fc80000011600 */
[----:B------:R-:W-:-:S13]  /*0170*/  ISETP.GE.U32.AND P1, PT, R6, R8, PT ;  /* 0x000000080600720c */ /* 0x000fda0003f26070 */
[----:B------:R-:W-:Y:S01]  /*0180*/  @!P1 LEA R2, R8, R5, 0x2 ;  /* 0x0000000508029211 */ /* 0x000fe200078e10ff */
[----:B------:R-:W-:Y:S05]  /*0190*/  @!P1 LDS R3, [R5] ;  /* 0x0000000005039984 */ /* 0x000fea0000000800 */
[----:B------:R-:W0:Y:S02]  /*01a0*/  @!P1 LDS R2, [R2] ;  /* 0x0000000002029984 */ /* 0x000e240000000800 */
[----:B0-----:R-:W-:-:S05]  /*01b0*/  @!P1 FADD R4, R2, R3 ;  /* 0x0000000302049221 */ /* 0x001fca0000000000 */
[----:B------:R1:W-:Y:S01]  /*01c0*/  @!P1 STS [R5], R4 ;  /* 0x0000000405009388 */ /* 0x0003e20000000800 */
[----:B------:R-:W-:Y:S01]  /*01d0*/  BAR.SYNC.DEFER_BLOCKING 0x0 ;  /* 0x0000000000007b1d */ /* 0x000fe20000010000 */
[----:B------:R-:W-:Y:S01]  /*01e0*/  ISETP.GT.U32.AND P1, PT, R0, 0x3, PT ;  /* 0x000000030000780c */ /* 0x000fe20003f24070 */
[----:B------:R-:W-:-:S12]  /*01f0*/  IMAD.MOV.U32 R0, RZ, RZ, R8 ;  /* 0x000000ffff007224 */ /* 0x000fd800078e0008 */
[----:B-1----:R-:W-:Y:S05]  /*0200*/  @P1 BRA `(.L_x_1) ;  /* 0xfffffffc00d41947 */ /* 0x002fea000383ffff */
.L_x_0:
[----:B------:R-:W-:Y:S05]  /*0210*/  @P0 EXIT ;  /* 0x000000000000094d */ /* 0x000fea0003800000 */
[----:B------:R-:W1:Y:S01]  /*0220*/  S2UR UR5, SR_CgaCtaId ;  /* 0x00000000000579c3 */ /* 0x000e620000008800 */
[----:B------:R-:W-:-:S07]  /*0230*/  UMOV UR4, 0x400 ;  /* 0x0000040000047882 */ /* 0x000fce0000000000 */
[----:B------:R-:W2:Y:S01]  /*0240*/  LDC.64 R2, c[0x0][0x388] ;  /* 0x0000e200ff027b82 */ /* 0x000ea20000000a00 */
[----:B-1----:R-:W-:Y:S01]  /*0250*/  ULEA UR4, UR5, UR4, 0x18 ;  /* 0x0000000405047291 */ /* 0x002fe2000f8ec0ff */
[----:B--2---:R-:W-:-:S08]  /*0260*/  IMAD.WIDE.U32 R2, R7, 0x4, R2 ;  /* 0x0000000407027825 */ /* 0x004fd000078e0002 */
[----:B0-----:R-:W0:Y:S04]  /*0270*/  LDS R5, [UR4] ;  /* 0x00000004ff057984 */ /* 0x001e280008000800 */
[----:B0-----:R-:W-:Y:S01]  /*0280*/  STG.E desc[UR6][R2.64], R5 ;  /* 0x0000000502007986 */ /* 0x001fe2000c101906 */
[----:B------:R-:W-:Y:S05]  /*0290*/  EXIT ;  /* 0x000000000000794d */ /* 0x000fea0003800000 */
.L_x_2:
[----:B------:R-:W-:-:S00]  /*02a0*/  BRA `(.L_x_2) ;  /* 0xfffffffc00fc7947 */ /* 0x000fc0000383ffff */
[----:B------:R-:W-:-:S00]  /*02b0*/  NOP ;  /* 0x0000000000007918 */ /* 0x000fc00000000000 */
        /* <DEDUP_REMOVED lines=12> */
.L_x_4:


//--------------------- .text._Z26calculate_gradients_kernelPfS_S_S_S_S_i --------------------------
	.section	.text._Z26calculate_gradients_kernelPfS_S_S_S_S_i,"ax",@progbits
	.align	128
        .global         _Z26calculate_gradients_kernelPfS_S_S_S_S_i
        .type           _Z26calculate_gradients_kernelPfS_S_S_S_S_i,@function
        .size           _Z26calculate_gradients_kernelPfS_S_S_S_S_i,(.L_x_5 - _Z26calculate_gradients_kernelPfS_S_S_S_S_i)
        .other          _Z26calculate_gradients_kernelPfS_S_S_S_S_i,@"STO_CUDA_ENTRY STV_DEFAULT"
_Z26calculate_gradients_kernelPfS_S_S_S_S_i:
.text._Z26calculate_gradients_kernelPfS_S_S_S_S_i:
[----:B------:R-:W-:Y:S01]  /*0000*/  LDC R1, c[0x0][0x37c] ;  /* 0x0000df00ff017b82 */ /* 0x000fe20000000800 */
[----:B------:R-:W0:Y:S07]  /*0010*/  S2R R0, SR_TID.X ;  /* 0x0000000000007919 */ /* 0x000e2e0000002100 */
[----:B------:R-:W0:Y:S01]  /*0020*/  S2UR UR4, SR_CTAID.X ;  /* 0x00000000000479c3 */ /* 0x000e220000002500 */
[----:B------:R-:W1:Y:S07]  /*0030*/  LDCU UR5, c[0x0][0x3b0] ;  /* 0x00007600ff0577ac */ /* 0x000e6e0008000800 */
[----:B------:R-:W0:Y:S02]  /*0040*/  LDC R15, c[0x0][0x360] ;  /* 0x0000d800ff0f7b82 */ /* 0x000e240000000800 */
[----:B0-----:R-:W-:-:S05]  /*0050*/  IMAD R15, R15, UR4, R0 ;  /* 0x000000040f0f7c24 */ /* 0x001fca000f8e0200 */
[----:B-1----:R-:W-:-:S13]  /*0060*/  ISETP.GE.AND P0, PT, R15, UR5, PT ;  /* 0x000000050f007c0c */ /* 0x002fda000bf06270 */
[----:B------:R-:W-:Y:S05]  /*0070*/  @P0 EXIT ;  /* 0x000000000000094d */ /* 0x000fea0003800000 */
[----:B------:R-:W0:Y:S01]  /*0080*/  LDC.64 R2, c[0x0][0x380] ;  /* 0x0000e000ff027b82 */ /* 0x000e220000000a00 */
[----:B------:R-:W1:Y:S07]  /*0090*/  LDCU.64 UR4, c[0x0][0x358] ;  /* 0x00006b00ff0477ac */ /* 0x000e6e0008000a00 */
[----:B------:R-:W2:Y:S08]  /*00a0*/  LDC.64 R4, c[0x0][0x388] ;  /* 0x0000e200ff047b82 */ /* 0x000eb00000000a00 */
[----:B------:R-:W3:Y:S08]  /*00b0*/  LDC.64 R6, c[0x0][0x390] ;  /* 0x0000e400ff067b82 */ /* 0x000ef00000000a00 */
[----:B------:R-:W4:Y:S01]  /*00c0*/  LDC.64 R8, c[0x0][0x398] ;  /* 0x0000e600ff087b82 */ /* 0x000f220000000a00 */
[----:B0-----:R-:W-:-:S06]  /*00d0*/  IMAD.WIDE R2, R15, 0x4, R2 ;  /* 0x000000040f027825 */ /* 0x001fcc00078e0202 */
[----:B-1----:R-:W5:Y:S01]  /*00e0*/  LDG.E R2, desc[UR4][R2.64] ;  /* 0x0000000402027981 */ /* 0x002f62000c1e1900 */
[C---:B--2---:R-:W-:Y:S01]  /*00f0*/  IMAD.WIDE R4, R15.reuse, 0x4, R4 ;  /* 0x000000040f047825 */ /* 0x044fe200078e0204 */
[----:B------:R-:W0:Y:S05]  /*0100*/  LDC.64 R10, c[0x0][0x3a0] ;  /* 0x0000e800ff0a7b82 */ /* 0x000e2a0000000a00 */
[----:B------:R-:W2:Y:S03]  /*0110*/  LDG.E R4, desc[UR4][R4.64] ;  /* 0x0000000404047981 */ /* 0x000ea6000c1e1900 */
[----:B------:R-:W1:Y:S01]  /*0120*/  LDC.64 R12, c[0x0][0x3a8] ;  /* 0x0000ea00ff0c7b82 */ /* 0x000e620000000a00 */
[----:B---3--:R-:W5:Y:S04]  /*0130*/  LDG.E R7, desc[UR4][R6.64] ;  /* 0x0000000406077981 */ /* 0x008f68000c1e1900 */
[----:B----4-:R-:W5:Y:S01]  /*0140*/  LDG.E R9, desc[UR4][R8.64] ;  /* 0x0000000408097981 */ /* 0x010f62000c1e1900 */
[----:B0-----:R-:W-:-:S04]  /*0150*/  IMAD.WIDE R10, R15, 0x4, R10 ;  /* 0x000000040f0a7825 */ /* 0x001fc800078e020a */
[----:B-----5:R-:W-:-:S04]  /*0160*/  FFMA R17, R2, R7, R9 ;  /* 0x0000000702117223 */ /* 0x020fc80000000009 */
[----:B--2---:R-:W-:-:S04]  /*0170*/  FADD R17, -R4, R17 ;  /* 0x0000001104117221 */ /* 0x004fc80000000100 */
[----:B------:R-:W-:-:S04]  /*0180*/  FADD R17, R17, R17 ;  /* 0x0000001111117221 */ /* 0x000fc80000000000 */
[----:B------:R-:W-:Y:S01]  /*0190*/  FMUL R19, R2, R17 ;  /* 0x0000001102137220 */ /* 0x000fe20000400000 */
[----:B-1----:R-:W-:-:S04]  /*01a0*/  IMAD.WIDE R2, R15, 0x4, R12 ;  /* 0x000000040f027825 */ /* 0x002fc800078e020c */
[----:B------:R-:W-:Y:S04]  /*01b0*/  STG.E desc[UR4][R10.64], R19 ;  /* 0x000000130a007986 */ /* 0x000fe8000c101904 */
[----:B------:R-:W-:Y:S01]  /*01c0*/  STG.E desc[UR4][R2.64], R17 ;  /* 0x0000001102007986 */ /* 0x000fe2000c101904 */
[----:B------:R-:W-:Y:S05]  /*01d0*/  EXIT ;  /* 0x000000000000794d */ /* 0x000fea0003800000 */
.L_x_3:
        /* <DEDUP_REMOVED lines=10> */
.L_x_5:


//--------------------- .nv.shared._Z17reduce_sum_kernelPfS_i --------------------------
	.section	.nv.shared._Z17reduce_sum_kernelPfS_i,"aw",@nobits
	.sectionflags	@""
	.align	4
.nv.shared._Z17reduce_sum_kernelPfS_i:
	.zero		2048


//--------------------- .nv.shared.reserved.0     --------------------------
	.section	.nv.shared.reserved.0,"aw",@nobits
	.weak		__nv_reservedSMEM_offset_0_alias
	.size		__nv_reservedSMEM_offset_0_alias, 0, 64
	.other		__nv_reservedSMEM_offset_0_alias,@"STO_CUDA_RESERVED_SHARED STV_DEFAULT"
__nv_reservedSMEM_offset_0_alias:
	.zero		0
	.zero		64


//--------------------- .nv.constant0._Z17reduce_sum_kernelPfS_i --------------------------
	.section	.nv.constant0._Z17reduce_sum_kernelPfS_i,"a",@progbits
	.sectionflags	@""
	.align	4
.nv.constant0._Z17reduce_sum_kernelPfS_i:
	.zero		916


//--------------------- .nv.constant0._Z26calculate_gradients_kernelPfS_S_S_S_S_i --------------------------
	.section	.nv.constant0._Z26calculate_gradients_kernelPfS_S_S_S_S_i,"a",@progbits
	.sectionflags	@""
	.align	4
.nv.constant0._Z26calculate_gradients_kernelPfS_S_S_S_S_i:
	.zero		948


//--------------------- SYMBOLS --------------------------

	.type		.nv.reservedSmem.offset0,@object
	.size		.nv.reservedSmem.offset0,0x4
	.type		.nv.reservedSmem.cap,@object
	.size		.nv.reservedSmem.cap,0x4
